//
// Generated by NVIDIA NVVM Compiler
//
// Compiler Build ID: CL-36424714
// Cuda compilation tools, release 13.0, V13.0.88
// Based on NVVM 20.0.0
//

.version 9.0
.target sm_100
.address_size 64

	// .globl	_Z13matrixMultGPUPKfS0_Pfi

.visible .entry _Z13matrixMultGPUPKfS0_Pfi(
	.param .u64 .ptr .align 1 _Z13matrixMultGPUPKfS0_Pfi_param_0,
	.param .u64 .ptr .align 1 _Z13matrixMultGPUPKfS0_Pfi_param_1,
	.param .u64 .ptr .align 1 _Z13matrixMultGPUPKfS0_Pfi_param_2,
	.param .u32 _Z13matrixMultGPUPKfS0_Pfi_param_3
)
{
	.reg .pred 	%p<10>;
	.reg .b32 	%r<40>;
	.reg .b32 	%f<67>;
	.reg .b64 	%rd<67>;

	ld.param.u64 	%rd14, [_Z13matrixMultGPUPKfS0_Pfi_param_0];
	ld.param.u64 	%rd15, [_Z13matrixMultGPUPKfS0_Pfi_param_1];
	ld.param.u32 	%r18, [_Z13matrixMultGPUPKfS0_Pfi_param_3];
	cvta.to.global.u64 	%rd1, %rd15;
	cvta.to.global.u64 	%rd2, %rd14;
	mov.u32 	%r19, %ctaid.y;
	mov.u32 	%r20, %ntid.y;
	mov.u32 	%r21, %tid.y;
	mad.lo.s32 	%r1, %r19, %r20, %r21;
	mov.u32 	%r22, %ctaid.x;
	mov.u32 	%r23, %ntid.x;
	mov.u32 	%r24, %tid.x;
	mad.lo.s32 	%r2, %r22, %r23, %r24;
	max.s32 	%r25, %r1, %r2;
	setp.ge.s32 	%p1, %r25, %r18;
	@%p1 bra 	$L__BB0_13;
	mul.lo.s32 	%r3, %r18, %r1;
	and.b32  	%r4, %r18, 7;
	setp.lt.u32 	%p2, %r18, 8;
	mov.f32 	%f66, 0f00000000;
	mov.b32 	%r38, 0;
	@%p2 bra 	$L__BB0_4;
	and.b32  	%r38, %r18, 2147483640;
	neg.s32 	%r36, %r38;
	mul.wide.s32 	%rd16, %r18, 4;
	add.s64 	%rd3, %rd1, %rd16;
	shl.b32 	%r7, %r18, 3;
	mul.wide.s32 	%rd17, %r18, 8;
	add.s64 	%rd4, %rd1, %rd17;
	mul.wide.s32 	%rd18, %r18, 12;
	add.s64 	%rd5, %rd1, %rd18;
	mul.wide.s32 	%rd19, %r18, 16;
	add.s64 	%rd6, %rd1, %rd19;
	mul.wide.s32 	%rd20, %r18, 20;
	add.s64 	%rd7, %rd1, %rd20;
	mul.wide.s32 	%rd21, %r18, 24;
	add.s64 	%rd8, %rd1, %rd21;
	mul.wide.s32 	%rd22, %r18, 28;
	add.s64 	%rd9, %rd1, %rd22;
	mul.wide.u32 	%rd23, %r3, 4;
	add.s64 	%rd24, %rd23, %rd2;
	add.s64 	%rd66, %rd24, 16;
	mov.f32 	%f66, 0f00000000;
	mov.u32 	%r35, %r2;
$L__BB0_3:
	.pragma "nounroll";
	mul.wide.s32 	%rd25, %r35, 4;
	add.s64 	%rd26, %rd3, %rd25;
	add.s64 	%rd27, %rd4, %rd25;
	add.s64 	%rd28, %rd5, %rd25;
	add.s64 	%rd29, %rd6, %rd25;
	add.s64 	%rd30, %rd7, %rd25;
	add.s64 	%rd31, %rd8, %rd25;
	add.s64 	%rd32, %rd9, %rd25;
	add.s64 	%rd33, %rd1, %rd25;
	ld.global.f32 	%f16, [%rd66+-16];
	ld.global.f32 	%f17, [%rd33];
	fma.rn.f32 	%f18, %f16, %f17, %f66;
	ld.global.f32 	%f19, [%rd66+-12];
	ld.global.f32 	%f20, [%rd26];
	fma.rn.f32 	%f21, %f19, %f20, %f18;
	ld.global.f32 	%f22, [%rd66+-8];
	ld.global.f32 	%f23, [%rd27];
	fma.rn.f32 	%f24, %f22, %f23, %f21;
	ld.global.f32 	%f25, [%rd66+-4];
	ld.global.f32 	%f26, [%rd28];
	fma.rn.f32 	%f27, %f25, %f26, %f24;
	ld.global.f32 	%f28, [%rd66];
	ld.global.f32 	%f29, [%rd29];
	fma.rn.f32 	%f30, %f28, %f29, %f27;
	ld.global.f32 	%f31, [%rd66+4];
	ld.global.f32 	%f32, [%rd30];
	fma.rn.f32 	%f33, %f31, %f32, %f30;
	ld.global.f32 	%f34, [%rd66+8];
	ld.global.f32 	%f35, [%rd31];
	fma.rn.f32 	%f36, %f34, %f35, %f33;
	ld.global.f32 	%f37, [%rd66+12];
	ld.global.f32 	%f38, [%rd32];
	fma.rn.f32 	%f66, %f37, %f38, %f36;
	add.s32 	%r36, %r36, 8;
	add.s32 	%r35, %r35, %r7;
	add.s64 	%rd66, %rd66, 32;
	setp.ne.s32 	%p3, %r36, 0;
	@%p3 bra 	$L__BB0_3;
$L__BB0_4:
	setp.eq.s32 	%p4, %r4, 0;
	@%p4 bra 	$L__BB0_12;
	and.b32  	%r13, %r18, 3;
	setp.lt.u32 	%p5, %r4, 4;
	@%p5 bra 	$L__BB0_7;
	add.s32 	%r27, %r38, %r3;
	mul.wide.u32 	%rd34, %r27, 4;
	add.s64 	%rd35, %rd2, %rd34;
	ld.global.f32 	%f40, [%rd35];
	mad.lo.s32 	%r28, %r38, %r18, %r2;
	mul.wide.s32 	%rd36, %r28, 4;
	add.s64 	%rd37, %rd1, %rd36;
	ld.global.f32 	%f41, [%rd37];
	fma.rn.f32 	%f42, %f40, %f41, %f66;
	cvt.u64.u32 	%rd38, %r3;
	cvt.u64.u32 	%rd39, %r38;
	add.s64 	%rd40, %rd39, %rd38;
	shl.b64 	%rd41, %rd40, 2;
	add.s64 	%rd42, %rd2, %rd41;
	ld.global.f32 	%f43, [%rd42+4];
	mul.wide.s32 	%rd43, %r18, 4;
	add.s64 	%rd44, %rd37, %rd43;
	ld.global.f32 	%f44, [%rd44];
	fma.rn.f32 	%f45, %f43, %f44, %f42;
	ld.global.f32 	%f46, [%rd42+8];
	add.s64 	%rd45, %rd44, %rd43;
	ld.global.f32 	%f47, [%rd45];
	fma.rn.f32 	%f48, %f46, %f47, %f45;
	ld.global.f32 	%f49, [%rd42+12];
	add.s64 	%rd46, %rd45, %rd43;
	ld.global.f32 	%f50, [%rd46];
	fma.rn.f32 	%f66, %f49, %f50, %f48;
	add.s32 	%r38, %r38, 4;
$L__BB0_7:
	setp.eq.s32 	%p6, %r13, 0;
	@%p6 bra 	$L__BB0_12;
	setp.eq.s32 	%p7, %r13, 1;
	@%p7 bra 	$L__BB0_10;
	add.s32 	%r29, %r38, %r3;
	mul.wide.u32 	%rd47, %r29, 4;
	add.s64 	%rd48, %rd2, %rd47;
	ld.global.f32 	%f52, [%rd48];
	mad.lo.s32 	%r30, %r38, %r18, %r2;
	mul.wide.s32 	%rd49, %r30, 4;
	add.s64 	%rd50, %rd1, %rd49;
	ld.global.f32 	%f53, [%rd50];
	fma.rn.f32 	%f54, %f52, %f53, %f66;
	cvt.u64.u32 	%rd51, %r3;
	cvt.u64.u32 	%rd52, %r38;
	add.s64 	%rd53, %rd52, %rd51;
	shl.b64 	%rd54, %rd53, 2;
	add.s64 	%rd55, %rd2, %rd54;
	ld.global.f32 	%f55, [%rd55+4];
	mul.wide.s32 	%rd56, %r18, 4;
	add.s64 	%rd57, %rd50, %rd56;
	ld.global.f32 	%f56, [%rd57];
	fma.rn.f32 	%f66, %f55, %f56, %f54;
	add.s32 	%r38, %r38, 2;
$L__BB0_10:
	and.b32  	%r31, %r18, 1;
	setp.eq.b32 	%p8, %r31, 1;
	not.pred 	%p9, %p8;
	@%p9 bra 	$L__BB0_12;
	add.s32 	%r32, %r38, %r3;
	mul.wide.u32 	%rd58, %r32, 4;
	add.s64 	%rd59, %rd2, %rd58;
	ld.global.f32 	%f57, [%rd59];
	mad.lo.s32 	%r33, %r38, %r18, %r2;
	mul.wide.s32 	%rd60, %r33, 4;
	add.s64 	%rd61, %rd1, %rd60;
	ld.global.f32 	%f58, [%rd61];
	fma.rn.f32 	%f66, %f57, %f58, %f66;
$L__BB0_12:
	ld.param.u64 	%rd65, [_Z13matrixMultGPUPKfS0_Pfi_param_2];
	add.s32 	%r34, %r3, %r2;
	cvta.to.global.u64 	%rd62, %rd65;
	mul.wide.s32 	%rd63, %r34, 4;
	add.s64 	%rd64, %rd62, %rd63;
	st.global.f32 	[%rd64], %f66;
$L__BB0_13:
	ret;

}


// ===== COMPILED SASS (sm_100) =====

	.target	sm_100

	.elftype	@"ET_EXEC"


//--------------------- .note.nv.tkinfo           --------------------------
	.section	.note.nv.tkinfo,"",@"SHT_NOTE"
	.sectionflags	@"SHF_NOTE_NV_TKINFO"
	.tkinfo
        /*0018*/ 	.word	0x00000002
        /*0030*/ 	.string	""
        /*0030*/ 	.string	"ptxas"
        /*0030*/ 	.string	"Cuda compilation tools, release 13.0, V13.0.88"
        /*0030*/ 	.string	"Build cuda_13.0.r13.0/compiler.36424714_0"
        /*0030*/ 	.string	"-arch sm_100 -m 64 "



//--------------------- .note.nv.cuinfo           --------------------------
	.section	.note.nv.cuinfo,"",@"SHT_NOTE"
	.sectionflags	@"SHF_NOTE_NV_CUINFO"
        /*0018*/ 	.short	0x0002
        /*001a*/ 	.short	0x0064
        /*001c*/ 	.short	0x0082
	.zero		2


//--------------------- .nv.info                  --------------------------
	.section	.nv.info,"",@"SHT_CUDA_INFO"
	.align	4


	//----- nvinfo : EIATTR_REGCOUNT
	.align		4
        /*0000*/ 	.byte	0x04, 0x2f
        /*0002*/ 	.short	(.L_1 - .L_0)
	.align		4
.L_0:
        /*0004*/ 	.word	index@(_Z13matrixMultGPUPKfS0_Pfi)
        /*0008*/ 	.word	0x0000001e


	//----- nvinfo : EIATTR_FRAME_SIZE
	.align		4
.L_1:
        /*000c*/ 	.byte	0x04, 0x11
        /*000e*/ 	.short	(.L_3 - .L_2)
	.align		4
.L_2:
        /*0010*/ 	.word	index@(_Z13matrixMultGPUPKfS0_Pfi)
        /*0014*/ 	.word	0x00000000


	//----- nvinfo : EIATTR_MIN_STACK_SIZE
	.align		4
.L_3:
        /*0018*/ 	.byte	0x04, 0x12
        /*001a*/ 	.short	(.L_5 - .L_4)
	.align		4
.L_4:
        /*001c*/ 	.word	index@(_Z13matrixMultGPUPKfS0_Pfi)
        /*0020*/ 	.word	0x00000000
.L_5:


//--------------------- .nv.compat                --------------------------
	.section	.nv.compat,"",@"SHT_CUDA_COMPAT_INFO"
	.align	4
        /*0000*/ 	.byte	0x02, 0x09, 0x00, 0x00, 0x02, 0x02, 0x01, 0x00, 0x02, 0x05, 0x05, 0x00, 0x03, 0x07, 0x01, 0x01
        /*0010*/ 	.byte	0x02, 0x03, 0x00, 0x00, 0x02, 0x06, 0x01, 0x00, 0x04, 0x0b, 0x08, 0x00, 0x09, 0x00, 0x00, 0x00
        /*0020*/ 	.byte	0x00, 0x00, 0x00, 0x00


//--------------------- .nv.info._Z13matrixMultGPUPKfS0_Pfi --------------------------
	.section	.nv.info._Z13matrixMultGPUPKfS0_Pfi,"",@"SHT_CUDA_INFO"
	.sectionflags	@""
	.align	4


	//----- nvinfo : EIATTR_CUDA_API_VERSION
	.align		4
        /*0000*/ 	.byte	0x04, 0x37
        /*0002*/ 	.short	(.L_7 - .L_6)
.L_6:
        /*0004*/ 	.word	0x00000082


	//----- nvinfo : EIATTR_KPARAM_INFO
	.align		4
.L_7:
        /*0008*/ 	.byte	0x04, 0x17
        /*000a*/ 	.short	(.L_9 - .L_8)
.L_8:
        /*000c*/ 	.word	0x00000000
        /*0010*/ 	.short	0x0003
        /*0012*/ 	.short	0x0018
        /*0014*/ 	.byte	0x00, 0xf0, 0x11, 0x00


	//----- nvinfo : EIATTR_KPARAM_INFO
	.align		4
.L_9:
        /*0018*/ 	.byte	0x04, 0x17
        /*001a*/ 	.short	(.L_11 - .L_10)
.L_10:
        /*001c*/ 	.word	0x00000000
        /*0020*/ 	.short	0x0002
        /*0022*/ 	.short	0x0010
        /*0024*/ 	.byte	0x00, 0xf5, 0x21, 0x00


	//----- nvinfo : EIATTR_KPARAM_INFO
	.align		4
.L_11:
        /*0028*/ 	.byte	0x04, 0x17
        /*002a*/ 	.short	(.L_13 - .L_12)
.L_12:
        /*002c*/ 	.word	0x00000000
        /*0030*/ 	.short	0x0001
        /*0032*/ 	.short	0x0008
        /*0034*/ 	.byte	0x00, 0xf5, 0x21, 0x00


	//----- nvinfo : EIATTR_KPARAM_INFO
	.align		4
.L_13:
        /*0038*/ 	.byte	0x04, 0x17
        /*003a*/ 	.short	(.L_15 - .L_14)
.L_14:
        /*003c*/ 	.word	0x00000000
        /*0040*/ 	.short	0x0000
        /*0042*/ 	.short	0x0000
        /*0044*/ 	.byte	0x00, 0xf5, 0x21, 0x00


	//----- nvinfo : EIATTR_SPARSE_MMA_MASK
	.align		4
.L_15:
        /*0048*/ 	.byte	0x03, 0x50
        /*004a*/ 	.short	0x0000


	//----- nvinfo : EIATTR_MAXREG_COUNT
	.align		4
        /*004c*/ 	.byte	0x03, 0x1b
        /*004e*/ 	.short	0x00ff


	//----- nvinfo : EIATTR_MERCURY_ISA_VERSION
	.align		4
        /*0050*/ 	.byte	0x03, 0x5f
        /*0052*/ 	.short	0x0101


	//----- nvinfo : EIATTR_VRC_CTA_INIT_COUNT
	.align		4
        /*0054*/ 	.byte	0x02, 0x4a
	.zero		1
	.zero		1


	//----- nvinfo : EIATTR_EXIT_INSTR_OFFSETS
	.align		4
        /*0058*/ 	.byte	0x04, 0x1c
        /*005a*/ 	.short	(.L_17 - .L_16)


	//   ....[0]....
.L_16:
        /*005c*/ 	.word	0x000000c0


	//   ....[1]....
        /*0060*/ 	.word	0x00000a90


	//----- nvinfo : EIATTR_CBANK_PARAM_SIZE
	.align		4
.L_17:
        /*0064*/ 	.byte	0x03, 0x19
        /*0066*/ 	.short	0x001c


	//----- nvinfo : EIATTR_PARAM_CBANK
	.align		4
        /*0068*/ 	.byte	0x04, 0x0a
        /*006a*/ 	.short	(.L_19 - .L_18)
	.align		4
.L_18:
        /*006c*/ 	.word	index@(.nv.constant0._Z13matrixMultGPUPKfS0_Pfi)
        /*0070*/ 	.short	0x0380
        /*0072*/ 	.short	0x001c


	//----- nvinfo : EIATTR_SW_WAR
	.align		4
.L_19:
        /*0074*/ 	.byte	0x04, 0x36
        /*0076*/ 	.short	(.L_21 - .L_20)
.L_20:
        /*0078*/ 	.word	0x00000008
.L_21:


//--------------------- .nv.callgraph             --------------------------
	.section	.nv.callgraph,"",@"SHT_CUDA_CALLGRAPH"
	.align	4
	.sectionentsize	8
	.align		4
        /*0000*/ 	.word	0x00000000
	.align		4
        /*0004*/ 	.word	0xffffffff
	.align		4
        /*0008*/ 	.word	0x00000000
	.align		4
        /*000c*/ 	.word	0xfffffffe
	.align		4
        /*0010*/ 	.word	0x00000000
	.align		4
        /*0014*/ 	.word	0xfffffffd
	.align		4
        /*0018*/ 	.word	0x00000000
	.align		4
        /*001c*/ 	.word	0xfffffffc


//--------------------- .text._Z13matrixMultGPUPKfS0_Pfi --------------------------
	.section	.text._Z13matrixMultGPUPKfS0_Pfi,"ax",@progbits
	.align	128
        .global         _Z13matrixMultGPUPKfS0_Pfi
        .type           _Z13matrixMultGPUPKfS0_Pfi,@function
        .size           _Z13matrixMultGPUPKfS0_Pfi,(.L_x_5 - _Z13matrixMultGPUPKfS0_Pfi)
        .other          _Z13matrixMultGPUPKfS0_Pfi,@"STO_CUDA_ENTRY STV_DEFAULT"
_Z13matrixMultGPUPKfS0_Pfi:
.text._Z13matrixMultGPUPKfS0_Pfi:
[----:B------:R-:W-:Y:S01]  /*0000*/  LDC R1, c[0x0][0x37c] ;  /* 0x0000df00ff017b82 */ /* 0x000fe20000000800 */
[----:B------:R-:W0:Y:S07]  /*0010*/  S2R R0, SR_TID.Y ;  /* 0x0000000000007919 */ /* 0x000e2e0000002200 */
[----:B------:R-:W0:Y:S01]  /*0020*/  S2UR UR4, SR_CTAID.Y ;  /* 0x00000000000479c3 */ /* 0x000e220000002600 */
[----:B------:R-:W1:Y:S01]  /*0030*/  LDCU UR20, c[0x0][0x398] ;  /* 0x00007300ff1477ac */ /* 0x000e620008000800 */
[----:B------:R-:W2:Y:S06]  /*0040*/  S2R R3, SR_TID.X ;  /* 0x0000000000037919 */ /* 0x000eac0000002100 */
[----:B------:R-:W0:Y:S08]  /*0050*/  LDC R13, c[0x0][0x364] ;  /* 0x0000d900ff0d7b82 */ /* 0x000e300000000800 */
[----:B------:R-:W2:Y:S08]  /*0060*/  S2UR UR5, SR_CTAID.X ;  /* 0x00000000000579c3 */ /* 0x000eb00000002500 */
[----:B------:R-:W2:Y:S01]  /*0070*/  LDC R2, c[0x0][0x360] ;  /* 0x0000d800ff027b82 */ /* 0x000ea20000000800 */
[----:B0-----:R-:W-:-:S02]  /*0080*/  IMAD R13, R13, UR4, R0 ;  /* 0x000000040d0d7c24 */ /* 0x001fc4000f8e0200 */
[----:B--2---:R-:W-:-:S05]  /*0090*/  IMAD R0, R2, UR5, R3 ;  /* 0x0000000502007c24 */ /* 0x004fca000f8e0203 */
[----:B------:R-:W-:-:S04]  /*00a0*/  VIMNMX R2, PT, PT, R13, R0, !PT ;  /* 0x000000000d027248 */ /* 0x000fc80007fe0100 */
[----:B-1----:R-:W-:-:S13]  /*00b0*/  ISETP.GE.AND P0, PT, R2, UR20, PT ;  /* 0x0000001402007c0c */ /* 0x002fda000bf06270 */
[----:B------:R-:W-:Y:S05]  /*00c0*/  @P0 EXIT ;  /* 0x000000000000094d */ /* 0x000fea0003800000 */
[----:B------:R-:W-:Y:S01]  /*00d0*/  UISETP.GE.U32.AND UP0, UPT, UR20, 0x8, UPT ;  /* 0x000000081400788c */ /* 0x000fe2000bf06070 */
[----:B------:R-:W-:Y:S02]  /*00e0*/  HFMA2 R12, -RZ, RZ, 0, 0 ;  /* 0x00000000ff0c7431 */ /* 0x000fe400000001ff */
[----:B------:R-:W-:Y:S01]  /*00f0*/  IMAD R13, R13, UR20, RZ ;  /* 0x000000140d0d7c24 */ /* 0x000fe2000f8e02ff */
[----:B------:R-:W-:Y:S01]  /*0100*/  UMOV UR4, URZ ;  /* 0x000000ff00047c82 */ /* 0x000fe20008000000 */
[----:B------:R-:W0:Y:S04]  /*0110*/  LDCU.64 UR18, c[0x0][0x358] ;  /* 0x00006b00ff1277ac */ /* 0x000e280008000a00 */
[----:B------:R-:W-:Y:S05]  /*0120*/  BRA.U !UP0, `(.L_x_0) ;  /* 0x0000000508047547 */ /* 0x000fea000b800000 */
[----:B------:R-:W1:Y:S01]  /*0130*/  LDCU.128 UR24, c[0x0][0x380] ;  /* 0x00007000ff1877ac */ /* 0x000e620008000c00 */
[----:B------:R-:W-:Y:S02]  /*0140*/  MOV R12, RZ ;  /* 0x000000ff000c7202 */ /* 0x000fe40000000f00 */
[----:B------:R-:W-:Y:S01]  /*0150*/  MOV R14, R0 ;  /* 0x00000000000e7202 */ /* 0x000fe20000000f00 */
[----:B------:R-:W-:-:S04]  /*0160*/  ULOP3.LUT UR4, UR20, 0x7ffffff8, URZ, 0xc0, !UPT ;  /* 0x7ffffff814047892 */ /* 0x000fc8000f8ec0ff */
[----:B------:R-:W-:Y:S01]  /*0170*/  UIADD3 UR5, UPT, UPT, -UR4, URZ, URZ ;  /* 0x000000ff04057290 */ /* 0x000fe2000fffe1ff */
[----:B-1----:R-:W-:Y:S01]  /*0180*/  MOV R2, UR24 ;  /* 0x0000001800027c02 */ /* 0x002fe20008000f00 */
[----:B------:R-:W-:Y:S01]  /*0190*/  UIMAD.WIDE UR6, UR20, 0x8, UR26 ;  /* 0x00000008140678a5 */ /* 0x000fe2000f8e021a */
[----:B------:R-:W-:Y:S01]  /*01a0*/  MOV R3, UR25 ;  /* 0x0000001900037c02 */ /* 0x000fe20008000f00 */
[----:B------:R-:W-:Y:S02]  /*01b0*/  UIMAD.WIDE UR8, UR20, 0xc, UR26 ;  /* 0x0000000c140878a5 */ /* 0x000fe4000f8e021a */
[----:B------:R-:W-:Y:S01]  /*01c0*/  UIMAD.WIDE UR10, UR20, 0x10, UR26 ;  /* 0x00000010140a78a5 */ /* 0x000fe2000f8e021a */
[----:B------:R-:W-:Y:S01]  /*01d0*/  IMAD.WIDE.U32 R2, R13, 0x4, R2 ;  /* 0x000000040d027825 */ /* 0x000fe200078e0002 */
[----:B------:R-:W-:Y:S02]  /*01e0*/  UIMAD.WIDE UR12, UR20, 0x14, UR26 ;  /* 0x00000014140c78a5 */ /* 0x000fe4000f8e021a */
[----:B------:R-:W-:Y:S01]  /*01f0*/  UIMAD.WIDE UR14, UR20, 0x18, UR26 ;  /* 0x00000018140e78a5 */ /* 0x000fe2000f8e021a */
[----:B------:R-:W-:Y:S01]  /*0200*/  IADD3 R2, P0, PT, R2, 0x10, RZ ;  /* 0x0000001002027810 */ /* 0x000fe20007f1e0ff */
[----:B------:R-:W-:-:S03]  /*0210*/  UIMAD.WIDE UR16, UR20, 0x1c, UR26 ;  /* 0x0000001c141078a5 */ /* 0x000fc6000f8e021a */
[----:B------:R-:W-:-:S09]  /*0220*/  IADD3.X R3, PT, PT, RZ, R3, RZ, P0, !PT ;  /* 0x00000003ff037210 */ /* 0x000fd200007fe4ff */
.L_x_1:
[----:B------:R-:W-:Y:S01]  /*0230*/  UIMAD.WIDE UR22, UR20, 0x4, UR26 ;  /* 0x00000004141678a5 */ /* 0x000fe2000f8e021a */
[----:B------:R-:W-:Y:S02]  /*0240*/  IMAD.MOV.U32 R23, RZ, RZ, 0x4 ;  /* 0x00000004ff177424 */ /* 0x000fe400078e00ff */
[----:B------:R-:W-:Y:S01]  /*0250*/  HFMA2 R11, -RZ, RZ, 0, 2.384185791015625e-07 ;  /* 0x00000004ff0b7431 */ /* 0x000fe200000001ff */
[----:B------:R-:W-:Y:S01]  /*0260*/  MOV R25, 0x4 ;  /* 0x0000000400197802 */ /* 0x000fe20000000f00 */
[----:B0-----:R-:W2:Y:S01]  /*0270*/  LDG.E R21, desc[UR18][R2.64+-0x10] ;  /* 0xfffff01202157981 */ /* 0x001ea2000c1e1900 */
[C---:B------:R-:W-:Y:S01]  /*0280*/  IMAD.WIDE R22, R14.reuse, R23, UR26 ;  /* 0x0000001a0e167e25 */ /* 0x040fe2000f8e0217 */
[----:B------:R-:W-:Y:S02]  /*0290*/  MOV R8, UR22 ;  /* 0x0000001600087c02 */ /* 0x000fe40008000f00 */
[----:B------:R-:W-:Y:S01]  /*02a0*/  MOV R9, UR23 ;  /* 0x0000001700097c02 */ /* 0x000fe20008000f00 */
[----:B------:R-:W3:Y:S02]  /*02b0*/  LDG.E R19, desc[UR18][R2.64+-0xc] ;  /* 0xfffff41202137981 */ /* 0x000ee4000c1e1900 */
[----:B------:R-:W-:-:S02]  /*02c0*/  IMAD.WIDE R8, R14, 0x4, R8 ;  /* 0x000000040e087825 */ /* 0x000fc400078e0208 */
[----:B------:R-:W2:Y:S01]  /*02d0*/  LDG.E R22, desc[UR18][R22.64] ;  /* 0x0000001216167981 */ /* 0x000ea2000c1e1900 */
[----:B------:R-:W-:Y:S01]  /*02e0*/  MOV R5, 0x4 ;  /* 0x0000000400057802 */ /* 0x000fe20000000f00 */
[C---:B------:R-:W-:Y:S02]  /*02f0*/  IMAD.WIDE R24, R14.reuse, R25, UR6 ;  /* 0x000000060e187e25 */ /* 0x040fe4000f8e0219 */
[----:B------:R0:W3:Y:S02]  /*0300*/  LDG.E R20, desc[UR18][R8.64] ;  /* 0x0000001208147981 */ /* 0x0000e4000c1e1900 */
[----:B------:R-:W-:Y:S02]  /*0310*/  IMAD.WIDE R10, R14, R11, UR8 ;  /* 0x000000080e0a7e25 */ /* 0x000fe4000f8e020b */
[----:B------:R-:W4:Y:S04]  /*0320*/  LDG.E R18, desc[UR18][R24.64] ;  /* 0x0000001218127981 */ /* 0x000f28000c1e1900 */
[----:B------:R-:W4:Y:S01]  /*0330*/  LDG.E R17, desc[UR18][R2.64+-0x8] ;  /* 0xfffff81202117981 */ /* 0x000f22000c1e1900 */
[----:B0-----:R-:W-:-:S02]  /*0340*/  HFMA2 R9, -RZ, RZ, 0, 2.384185791015625e-07 ;  /* 0x00000004ff097431 */ /* 0x001fc400000001ff */
[----:B------:R-:W-:Y:S01]  /*0350*/  IMAD.MOV.U32 R7, RZ, RZ, 0x4 ;  /* 0x00000004ff077424 */ /* 0x000fe200078e00ff */
[----:B------:R0:W5:Y:S01]  /*0360*/  LDG.E R16, desc[UR18][R10.64] ;  /* 0x000000120a107981 */ /* 0x000162000c1e1900 */
[----:B------:R-:W-:-:S03]  /*0370*/  IMAD.WIDE R4, R14, R5, UR10 ;  /* 0x0000000a0e047e25 */ /* 0x000fc6000f8e0205 */
[----:B------:R-:W5:Y:S01]  /*0380*/  LDG.E R15, desc[UR18][R2.64+-0x4] ;  /* 0xfffffc12020f7981 */ /* 0x000f62000c1e1900 */
[C---:B------:R-:W-:Y:S01]  /*0390*/  IMAD.WIDE R6, R14.reuse, R7, UR12 ;  /* 0x0000000c0e067e25 */ /* 0x040fe2000f8e0207 */
[----:B------:R-:W-:Y:S02]  /*03a0*/  MOV R27, 0x4 ;  /* 0x00000004001b7802 */ /* 0x000fe40000000f00 */
[----:B------:R1:W5:Y:S01]  /*03b0*/  LDG.E R4, desc[UR18][R4.64] ;  /* 0x0000001204047981 */ /* 0x000362000c1e1900 */
[----:B------:R-:W-:-:S03]  /*03c0*/  IMAD.WIDE R8, R14, R9, UR14 ;  /* 0x0000000e0e087e25 */ /* 0x000fc6000f8e0209 */
[----:B------:R-:W5:Y:S01]  /*03d0*/  LDG.E R23, desc[UR18][R2.64] ;  /* 0x0000001202177981 */ /* 0x000f62000c1e1900 */
[----:B0-----:R-:W-:-:S03]  /*03e0*/  IMAD.WIDE R10, R14, R27, UR16 ;  /* 0x000000100e0a7e25 */ /* 0x001fc6000f8e021b */
[----:B------:R-:W5:Y:S04]  /*03f0*/  LDG.E R7, desc[UR18][R6.64] ;  /* 0x0000001206077981 */ /* 0x000f68000c1e1900 */
[----:B------:R-:W5:Y:S04]  /*0400*/  LDG.E R24, desc[UR18][R2.64+0x4] ;  /* 0x0000041202187981 */ /* 0x000f68000c1e1900 */
[----:B------:R-:W5:Y:S04]  /*0410*/  LDG.E R8, desc[UR18][R8.64] ;  /* 0x0000001208087981 */ /* 0x000f68000c1e1900 */
[----:B------:R-:W5:Y:S04]  /*0420*/  LDG.E R25, desc[UR18][R2.64+0x8] ;  /* 0x0000081202197981 */ /* 0x000f68000c1e1900 */
[----:B------:R-:W5:Y:S04]  /*0430*/  LDG.E R10, desc[UR18][R10.64] ;  /* 0x000000120a0a7981 */ /* 0x000f68000c1e1900 */
[----:B------:R0:W5:Y:S01]  /*0440*/  LDG.E R27, desc[UR18][R2.64+0xc] ;  /* 0x00000c12021b7981 */ /* 0x000162000c1e1900 */
[----:B------:R-:W-:-:S04]  /*0450*/  UIADD3 UR5, UPT, UPT, UR5, 0x8, URZ ;  /* 0x0000000805057890 */ /* 0x000fc8000fffe0ff */
[----:B------:R-:W-:Y:S01]  /*0460*/  UISETP.NE.AND UP0, UPT, UR5, URZ, UPT ;  /* 0x000000ff0500728c */ /* 0x000fe2000bf05270 */
[----:B-1----:R-:W-:Y:S02]  /*0470*/  MOV R5, UR20 ;  /* 0x0000001400057c02 */ /* 0x002fe40008000f00 */
[----:B0-----:R-:W-:Y:S02]  /*0480*/  IADD3 R2, P0, PT, R2, 0x20, RZ ;  /* 0x0000002002027810 */ /* 0x001fe40007f1e0ff */
[----:B------:R-:W-:Y:S02]  /*0490*/  LEA R14, R5, R14, 0x3 ;  /* 0x0000000e050e7211 */ /* 0x000fe400078e18ff */
[----:B------:R-:W-:Y:S01]  /*04a0*/  IADD3.X R3, PT, PT, RZ, R3, RZ, P0, !PT ;  /* 0x00000003ff037210 */ /* 0x000fe200007fe4ff */
[----:B--2---:R-:W-:-:S04]  /*04b0*/  FFMA R22, R21, R22, R12 ;  /* 0x0000001615167223 */ /* 0x004fc8000000000c */
[----:B---3--:R-:W-:-:S04]  /*04c0*/  FFMA R20, R19, R20, R22 ;  /* 0x0000001413147223 */ /* 0x008fc80000000016 */
[----:B----4-:R-:W-:-:S04]  /*04d0*/  FFMA R18, R17, R18, R20 ;  /* 0x0000001211127223 */ /* 0x010fc80000000014 */
[----:B-----5:R-:W-:-:S04]  /*04e0*/  FFMA R16, R15, R16, R18 ;  /* 0x000000100f107223 */ /* 0x020fc80000000012 */
[----:B------:R-:W-:-:S04]  /*04f0*/  FFMA R23, R23, R4, R16 ;  /* 0x0000000417177223 */ /* 0x000fc80000000010 */
[----:B------:R-:W-:-:S04]  /*0500*/  FFMA R24, R24, R7, R23 ;  /* 0x0000000718187223 */ /* 0x000fc80000000017 */
[----:B------:R-:W-:-:S04]  /*0510*/  FFMA R8, R25, R8, R24 ;  /* 0x0000000819087223 */ /* 0x000fc80000000018 */
[----:B------:R-:W-:Y:S01]  /*0520*/  FFMA R12, R27, R10, R8 ;  /* 0x0000000a1b0c7223 */ /* 0x000fe20000000008 */
[----:B------:R-:W-:Y:S06]  /*0530*/  BRA.U UP0, `(.L_x_1) ;  /* 0xfffffffd003c7547 */ /* 0x000fec000b83ffff */
.L_x_0:
[----:B------:R-:W-:-:S04]  /*0540*/  ULOP3.LUT UR6, UR20, 0x7, URZ, 0xc0, !UPT ;  /* 0x0000000714067892 */ /* 0x000fc8000f8ec0ff */
[----:B------:R-:W-:-:S09]  /*0550*/  UISETP.NE.AND UP0, UPT, UR6, URZ, UPT ;  /* 0x000000ff0600728c */ /* 0x000fd2000bf05270 */
[----:B------:R-:W-:Y:S05]  /*0560*/  BRA.U !UP0, `(.L_x_2) ;  /* 0x0000000508387547 */ /* 0x000fea000b800000 */
[----:B------:R-:W-:Y:S02]  /*0570*/  UISETP.GE.U32.AND UP0, UPT, UR6, 0x4, UPT ;  /* 0x000000040600788c */ /* 0x000fe4000bf06070 */
[----:B------:R-:W-:-:S04]  /*0580*/  ULOP3.LUT UR5, UR20, 0x3, URZ, 0xc0, !UPT ;  /* 0x0000000314057892 */ /* 0x000fc8000f8ec0ff */
[----:B------:R-:W-:-:S03]  /*0590*/  UISETP.NE.AND UP1, UPT, UR5, URZ, UPT ;  /* 0x000000ff0500728c */ /* 0x000fc6000bf25270 */
[----:B------:R-:W-:Y:S08]  /*05a0*/  BRA.U !UP0, `(.L_x_3) ;  /* 0x00000001087c7547 */ /* 0x000ff0000b800000 */
[----:B------:R-:W1:Y:S01]  /*05b0*/  LDC.64 R6, c[0x0][0x388] ;  /* 0x0000e200ff067b82 */ /* 0x000e620000000a00 */
[----:B------:R-:W2:Y:S01]  /*05c0*/  LDCU.64 UR6, c[0x0][0x380] ;  /* 0x00007000ff0677ac */ /* 0x000ea20008000a00 */
[----:B------:R-:W-:Y:S01]  /*05d0*/  IMAD.U32 R9, RZ, RZ, UR4 ;  /* 0x00000004ff097e24 */ /* 0x000fe2000f8e00ff */
[C---:B------:R-:W-:Y:S02]  /*05e0*/  IADD3 R3, PT, PT, R13.reuse, UR4, RZ ;  /* 0x000000040d037c10 */ /* 0x040fe4000fffe0ff */
[----:B------:R-:W-:Y:S01]  /*05f0*/  IADD3 R10, P0, PT, R13, UR4, RZ ;  /* 0x000000040d0a7c10 */ /* 0x000fe2000ff1e0ff */
[----:B------:R-:W-:Y:S01]  /*0600*/  IMAD R9, R9, UR20, R0 ;  /* 0x0000001409097c24 */ /* 0x000fe2000f8e0200 */
[----:B------:R-:W-:Y:S01]  /*0610*/  MOV R11, UR20 ;  /* 0x00000014000b7c02 */ /* 0x000fe20008000f00 */
[----:B------:R-:W3:Y:S01]  /*0620*/  LDC.64 R4, c[0x0][0x380] ;  /* 0x0000e000ff047b82 */ /* 0x000ee20000000a00 */
[----:B------:R-:W-:Y:S01]  /*0630*/  MOV R15, UR20 ;  /* 0x00000014000f7c02 */ /* 0x000fe20008000f00 */
[----:B-1----:R-:W-:Y:S01]  /*0640*/  IMAD.WIDE R6, R9, 0x4, R6 ;  /* 0x0000000409067825 */ /* 0x002fe200078e0206 */
[----:B------:R-:W-:-:S05]  /*0650*/  MOV R9, UR20 ;  /* 0x0000001400097c02 */ /* 0x000fca0008000f00 */
[----:B------:R-:W-:Y:S02]  /*0660*/  IMAD.WIDE R8, R9, 0x4, R6 ;  /* 0x0000000409087825 */ /* 0x000fe400078e0206 */
[----:B0-----:R-:W4:Y:S02]  /*0670*/  LDG.E R6, desc[UR18][R6.64] ;  /* 0x0000001206067981 */ /* 0x001f24000c1e1900 */
[----:B---3--:R-:W-:Y:S01]  /*0680*/  IMAD.WIDE.U32 R4, R3, 0x4, R4 ;  /* 0x0000000403047825 */ /* 0x008fe200078e0004 */
[----:B------:R-:W-:Y:S01]  /*0690*/  IADD3.X R3, PT, PT, RZ, RZ, RZ, P0, !PT ;  /* 0x000000ffff037210 */ /* 0x000fe200007fe4ff */
[----:B------:R-:W3:Y:S01]  /*06a0*/  LDG.E R17, desc[UR18][R8.64] ;  /* 0x0000001208117981 */ /* 0x000ee2000c1e1900 */
[----:B--2---:R-:W-:-:S03]  /*06b0*/  LEA R2, P0, R10, UR6, 0x2 ;  /* 0x000000060a027c11 */ /* 0x004fc6000f8010ff */
[----:B------:R-:W4:Y:S01]  /*06c0*/  LDG.E R5, desc[UR18][R4.64] ;  /* 0x0000001204057981 */ /* 0x000f22000c1e1900 */
[----:B------:R-:W-:Y:S01]  /*06d0*/  LEA.HI.X R3, R10, UR7, R3, 0x2, P0 ;  /* 0x000000070a037c11 */ /* 0x000fe200080f1403 */
[----:B------:R-:W-:-:S04]  /*06e0*/  IMAD.WIDE R10, R11, 0x4, R8 ;  /* 0x000000040b0a7825 */ /* 0x000fc800078e0208 */
[----:B------:R-:W3:Y:S01]  /*06f0*/  LDG.E R16, desc[UR18][R2.64+0x4] ;  /* 0x0000041202107981 */ /* 0x000ee2000c1e1900 */
[----:B------:R-:W-:-:S03]  /*0700*/  IMAD.WIDE R14, R15, 0x4, R10 ;  /* 0x000000040f0e7825 */ /* 0x000fc600078e020a */
[----:B------:R-:W2:Y:S04]  /*0710*/  LDG.E R19, desc[UR18][R10.64] ;  /* 0x000000120a137981 */ /* 0x000ea8000c1e1900 */
[----:B------:R-:W2:Y:S04]  /*0720*/  LDG.E R18, desc[UR18][R2.64+0x8] ;  /* 0x0000081202127981 */ /* 0x000ea8000c1e1900 */
[----:B------:R-:W5:Y:S04]  /*0730*/  LDG.E R20, desc[UR18][R2.64+0xc] ;  /* 0x00000c1202147981 */ /* 0x000f68000c1e1900 */
[----:B------:R-:W5:Y:S01]  /*0740*/  LDG.E R14, desc[UR18][R14.64] ;  /* 0x000000120e0e7981 */ /* 0x000f62000c1e1900 */
[----:B------:R-:W-:Y:S01]  /*0750*/  UIADD3 UR4, UPT, UPT, UR4, 0x4, URZ ;  /* 0x0000000404047890 */ /* 0x000fe2000fffe0ff */
[----:B----4-:R-:W-:-:S04]  /*0760*/  FFMA R5, R5, R6, R12 ;  /* 0x0000000605057223 */ /* 0x010fc8000000000c */
[----:B---3--:R-:W-:-:S04]  /*0770*/  FFMA R5, R16, R17, R5 ;  /* 0x0000001110057223 */ /* 0x008fc80000000005 */
[----:B--2---:R-:W-:-:S04]  /*0780*/  FFMA R5, R18, R19, R5 ;  /* 0x0000001312057223 */ /* 0x004fc80000000005 */
[----:B-----5:R-:W-:-:S07]  /*0790*/  FFMA R12, R20, R14, R5 ;  /* 0x0000000e140c7223 */ /* 0x020fce0000000005 */
.L_x_3:
[----:B------:R-:W-:Y:S05]  /*07a0*/  BRA.U !UP1, `(.L_x_2) ;  /* 0x0000000109a87547 */ /* 0x000fea000b800000 */
[----:B------:R-:W-:Y:S01]  /*07b0*/  UISETP.NE.AND UP0, UPT, UR5, 0x1, UPT ;  /* 0x000000010500788c */ /* 0x000fe2000bf05270 */
[----:B------:R-:W-:Y:S01]  /*07c0*/  MOV R7, UR4 ;  /* 0x0000000400077c02 */ /* 0x000fe20008000f00 */
[----:B------:R-:W-:Y:S02]  /*07d0*/  ULOP3.LUT UR5, UR20, 0x1, URZ, 0xc0, !UPT ;  /* 0x0000000114057892 */ /* 0x000fe4000f8ec0ff */
[----:B------:R-:W-:Y:S02]  /*07e0*/  MOV R15, UR20 ;  /* 0x00000014000f7c02 */ /* 0x000fe40008000f00 */
[----:B------:R-:W-:Y:S01]  /*07f0*/  UISETP.NE.U32.AND UP1, UPT, UR5, 0x1, UPT ;  /* 0x000000010500788c */ /* 0x000fe2000bf25070 */
[----:B------:R-:W-:-:S04]  /*0800*/  PLOP3.LUT P1, PT, PT, PT, UP0, 0x80, 0x8 ;  /* 0x000000000008781c */ /* 0x000fc80003f2f008 */
[----:B------:R-:W1:Y:S01]  /*0810*/  @UP0 LDCU.128 UR8, c[0x0][0x380] ;  /* 0x00007000ff0807ac */ /* 0x000e620008000c00 */
[----:B------:R-:W-:Y:S01]  /*0820*/  PLOP3.LUT P0, PT, PT, PT, UP1, 0x80, 0x8 ;  /* 0x000000000008781c */ /* 0x000fe20003f0f018 */
[----:B------:R-:W2:Y:S04]  /*0830*/  @UP0 LDCU.64 UR6, c[0x0][0x380] ;  /* 0x00007000ff0607ac */ /* 0x000ea80008000a00 */
[----:B------:R-:W3:Y:S03]  /*0840*/  @!UP1 LDCU.128 UR12, c[0x0][0x380] ;  /* 0x00007000ff0c97ac */ /* 0x000ee60008000c00 */
[C---:B------:R-:W-:Y:S02]  /*0850*/  @P1 IADD3 R3, PT, PT, R13.reuse, UR4, RZ ;  /* 0x000000040d031c10 */ /* 0x040fe4000fffe0ff */
[----:B------:R-:W-:Y:S01]  /*0860*/  @P1 IADD3 R6, P2, PT, R13, UR4, RZ ;  /* 0x000000040d061c10 */ /* 0x000fe2000ff5e0ff */
[----:B------:R-:W-:Y:S01]  /*0870*/  @UP0 UIADD3 UR4, UPT, UPT, UR4, 0x2, URZ ;  /* 0x0000000204040890 */ /* 0x000fe2000fffe0ff */
[----:B-1----:R-:W-:Y:S01]  /*0880*/  MOV R11, UR9 ;  /* 0x00000009000b7c02 */ /* 0x002fe20008000f00 */
[----:B------:R-:W-:Y:S01]  /*0890*/  IMAD.U32 R10, RZ, RZ, UR8 ;  /* 0x00000008ff0a7e24 */ /* 0x000fe2000f8e00ff */
[----:B------:R-:W-:-:S02]  /*08a0*/  MOV R4, UR10 ;  /* 0x0000000a00047c02 */ /* 0x000fc40008000f00 */
[----:B------:R-:W-:Y:S01]  /*08b0*/  MOV R5, UR11 ;  /* 0x0000000b00057c02 */ /* 0x000fe20008000f00 */
[----:B------:R-:W-:-:S04]  /*08c0*/  @P1 IMAD.WIDE.U32 R10, R3, 0x4, R10 ;  /* 0x00000004030a1825 */ /* 0x000fc800078e000a */
[----:B------:R-:W-:Y:S01]  /*08d0*/  @P1 IMAD R3, R7, UR20, R0 ;  /* 0x0000001407031c24 */ /* 0x000fe2000f8e0200 */
[----:B------:R-:W-:Y:S01]  /*08e0*/  @P1 IADD3.X R7, PT, PT, RZ, RZ, RZ, P2, !PT ;  /* 0x000000ffff071210 */ /* 0x000fe200017fe4ff */
[----:B------:R-:W-:Y:S01]  /*08f0*/  IMAD.U32 R19, RZ, RZ, UR4 ;  /* 0x00000004ff137e24 */ /* 0x000fe2000f8e00ff */
[C---:B--2---:R-:W-:Y:S01]  /*0900*/  @P1 LEA R2, P2, R6.reuse, UR6, 0x2 ;  /* 0x0000000606021c11 */ /* 0x044fe2000f8410ff */
[----:B------:R-:W-:Y:S01]  /*0910*/  @P1 IMAD.WIDE R4, R3, 0x4, R4 ;  /* 0x0000000403041825 */ /* 0x000fe200078e0204 */
[----:B------:R-:W-:Y:S01]  /*0920*/  @!P0 IADD3 R17, PT, PT, R13, UR4, RZ ;  /* 0x000000040d118c10 */ /* 0x000fe2000fffe0ff */
[----:B0-----:R-:W2:Y:S01]  /*0930*/  @P1 LDG.E R11, desc[UR18][R10.64] ;  /* 0x000000120a0b1981 */ /* 0x001ea2000c1e1900 */
[----:B------:R-:W-:Y:S01]  /*0940*/  @P1 LEA.HI.X R3, R6, UR7, R7, 0x2, P2 ;  /* 0x0000000706031c11 */ /* 0x000fe200090f1407 */
[----:B------:R-:W-:Y:S01]  /*0950*/  @!P0 IMAD R19, R19, UR20, R0 ;  /* 0x0000001413138c24 */ /* 0x000fe2000f8e0200 */
[----:B---3--:R-:W-:Y:S01]  /*0960*/  MOV R6, UR12 ;  /* 0x0000000c00067c02 */ /* 0x008fe20008000f00 */
[----:B------:R-:W-:Y:S01]  /*0970*/  @P1 IMAD.WIDE R14, R15, 0x4, R4 ;  /* 0x000000040f0e1825 */ /* 0x000fe200078e0204 */
[----:B------:R-:W-:Y:S01]  /*0980*/  MOV R7, UR13 ;  /* 0x0000000d00077c02 */ /* 0x000fe20008000f00 */
[----:B------:R-:W2:Y:S01]  /*0990*/  @P1 LDG.E R4, desc[UR18][R4.64] ;  /* 0x0000001204041981 */ /* 0x000ea2000c1e1900 */
[----:B------:R-:W-:-:S02]  /*09a0*/  MOV R8, UR14 ;  /* 0x0000000e00087c02 */ /* 0x000fc40008000f00 */
[----:B------:R-:W-:Y:S01]  /*09b0*/  MOV R9, UR15 ;  /* 0x0000000f00097c02 */ /* 0x000fe20008000f00 */
[----:B------:R-:W-:Y:S01]  /*09c0*/  @!P0 IMAD.WIDE.U32 R6, R17, 0x4, R6 ;  /* 0x0000000411068825 */ /* 0x000fe200078e0006 */
[----:B------:R-:W3:Y:S03]  /*09d0*/  @P1 LDG.E R14, desc[UR18][R14.64] ;  /* 0x000000120e0e1981 */ /* 0x000ee6000c1e1900 */
[----:B------:R-:W-:Y:S01]  /*09e0*/  @!P0 IMAD.WIDE R8, R19, 0x4, R8 ;  /* 0x0000000413088825 */ /* 0x000fe200078e0208 */
[----:B------:R-:W3:Y:S04]  /*09f0*/  @P1 LDG.E R2, desc[UR18][R2.64+0x4] ;  /* 0x0000041202021981 */ /* 0x000ee8000c1e1900 */
[----:B------:R-:W4:Y:S04]  /*0a00*/  @!P0 LDG.E R7, desc[UR18][R6.64] ;  /* 0x0000001206078981 */ /* 0x000f28000c1e1900 */
[----:B------:R-:W4:Y:S01]  /*0a10*/  @!P0 LDG.E R8, desc[UR18][R8.64] ;  /* 0x0000001208088981 */ /* 0x000f22000c1e1900 */
[----:B--2---:R-:W-:-:S04]  /*0a20*/  @P1 FFMA R11, R11, R4, R12 ;  /* 0x000000040b0b1223 */ /* 0x004fc8000000000c */
[----:B---3--:R-:W-:-:S04]  /*0a30*/  @P1 FFMA R12, R2, R14, R11 ;  /* 0x0000000e020c1223 */ /* 0x008fc8000000000b */
[----:B----4-:R-:W-:-:S07]  /*0a40*/  @!P0 FFMA R12, R7, R8, R12 ;  /* 0x00000008070c8223 */ /* 0x010fce000000000c */
.L_x_2:
[----:B------:R-:W1:Y:S01]  /*0a50*/  LDC.64 R2, c[0x0][0x390] ;  /* 0x0000e400ff027b82 */ /* 0x000e620000000a00 */
[----:B------:R-:W-:-:S05]  /*0a60*/  IADD3 R13, PT, PT, R0, R13, RZ ;  /* 0x0000000d000d7210 */ /* 0x000fca0007ffe0ff */
[----:B-1----:R-:W-:-:S05]  /*0a70*/  IMAD.WIDE R2, R13, 0x4, R2 ;  /* 0x000000040d027825 */ /* 0x002fca00078e0202 */
[----:B0-----:R-:W-:Y:S01]  /*0a80*/  STG.E desc[UR18][R2.64], R12 ;  /* 0x0000000c02007986 */ /* 0x001fe2000c101912 */
[----:B------:R-:W-:Y:S05]  /*0a90*/  EXIT ;  /* 0x000000000000794d */ /* 0x000fea0003800000 */
.L_x_4:
[----:B------:R-:W-:-:S00]  /*0aa0*/  BRA `(.L_x_4) ;  /* 0xfffffffc00fc7947 */ /* 0x000fc0000383ffff */
[----:B------:R-:W-:-:S00]  /*0ab0*/  NOP ;  /* 0x0000000000007918 */ /* 0x000fc00000000000 */
        /* <DEDUP_REMOVED lines=12> */
.L_x_5:


//--------------------- .nv.shared.reserved.0     --------------------------
	.section	.nv.shared.reserved.0,"aw",@nobits
	.weak		__nv_reservedSMEM_offset_0_alias
	.size		__nv_reservedSMEM_offset_0_alias, 0, 64
	.other		__nv_reservedSMEM_offset_0_alias,@"STO_CUDA_RESERVED_SHARED STV_DEFAULT"
__nv_reservedSMEM_offset_0_alias:
	.zero		0
	.zero		64


//--------------------- .nv.constant0._Z13matrixMultGPUPKfS0_Pfi --------------------------
	.section	.nv.constant0._Z13matrixMultGPUPKfS0_Pfi,"a",@progbits
	.sectionflags	@""
	.align	4
.nv.constant0._Z13matrixMultGPUPKfS0_Pfi:
	.zero		924


//--------------------- SYMBOLS --------------------------

	.type		.nv.reservedSmem.offset0,@object
	.size		.nv.reservedSmem.offset0,0x4
